//
// Generated by NVIDIA NVVM Compiler
//
// Compiler Build ID: CL-36424714
// Cuda compilation tools, release 13.0, V13.0.88
// Based on NVVM 20.0.0
//

.version 9.0
.target sm_100
.address_size 64

	// .globl	_Z9sum_arrayPfS_S_
.extern .func  (.param .b32 func_retval0) vprintf
(
	.param .b64 vprintf_param_0,
	.param .b64 vprintf_param_1
)
;
.global .align 1 .b8 $str[24] = {97, 32, 61, 32, 37, 102, 32, 32, 98, 32, 61, 32, 37, 102, 32, 32, 99, 32, 61, 32, 37, 102, 10};

.visible .entry _Z9sum_arrayPfS_S_(
	.param .u64 .ptr .align 1 _Z9sum_arrayPfS_S__param_0,
	.param .u64 .ptr .align 1 _Z9sum_arrayPfS_S__param_1,
	.param .u64 .ptr .align 1 _Z9sum_arrayPfS_S__param_2
)
{
	.local .align 8 .b8 	__local_depot0[24];
	.reg .b64 	%SP;
	.reg .b64 	%SPL;
	.reg .b32 	%r<4>;
	.reg .b32 	%f<6>;
	.reg .b64 	%rd<15>;
	.reg .b64 	%fd<4>;

	mov.u64 	%SPL, __local_depot0;
	cvta.local.u64 	%SP, %SPL;
	ld.param.u64 	%rd1, [_Z9sum_arrayPfS_S__param_0];
	ld.param.u64 	%rd2, [_Z9sum_arrayPfS_S__param_1];
	ld.param.u64 	%rd3, [_Z9sum_arrayPfS_S__param_2];
	cvta.to.global.u64 	%rd4, %rd3;
	cvta.to.global.u64 	%rd5, %rd2;
	cvta.to.global.u64 	%rd6, %rd1;
	add.u64 	%rd7, %SP, 0;
	add.u64 	%rd8, %SPL, 0;
	mov.u32 	%r1, %tid.x;
	mul.wide.u32 	%rd9, %r1, 4;
	add.s64 	%rd10, %rd6, %rd9;
	ld.global.f32 	%f1, [%rd10];
	add.s64 	%rd11, %rd5, %rd9;
	ld.global.f32 	%f2, [%rd11];
	add.f32 	%f3, %f1, %f2;
	add.s64 	%rd12, %rd4, %rd9;
	st.global.f32 	[%rd12], %f3;
	ld.global.f32 	%f4, [%rd10];
	cvt.f64.f32 	%fd1, %f4;
	ld.global.f32 	%f5, [%rd11];
	cvt.f64.f32 	%fd2, %f5;
	cvt.f64.f32 	%fd3, %f3;
	st.local.f64 	[%rd8], %fd1;
	st.local.f64 	[%rd8+8], %fd2;
	st.local.f64 	[%rd8+16], %fd3;
	mov.u64 	%rd13, $str;
	cvta.global.u64 	%rd14, %rd13;
	{ // callseq 0, 0
	.param .b64 param0;
	st.param.b64 	[param0], %rd14;
	.param .b64 param1;
	st.param.b64 	[param1], %rd7;
	.param .b32 retval0;
	call.uni (retval0), 
	vprintf, 
	(
	param0, 
	param1
	);
	ld.param.b32 	%r2, [retval0];
	} // callseq 0
	ret;

}


// ===== COMPILED SASS (sm_100) =====

	.target	sm_100

	.elftype	@"ET_EXEC"


//--------------------- .note.nv.tkinfo           --------------------------
	.section	.note.nv.tkinfo,"",@"SHT_NOTE"
	.sectionflags	@"SHF_NOTE_NV_TKINFO"
	.tkinfo
        /*0018*/ 	.word	0x00000002
        /*0030*/ 	.string	""
        /*0030*/ 	.string	"ptxas"
        /*0030*/ 	.string	"Cuda compilation tools, release 13.0, V13.0.88"
        /*0030*/ 	.string	"Build cuda_13.0.r13.0/compiler.36424714_0"
        /*0030*/ 	.string	"-arch sm_100 -m 64 "



//--------------------- .note.nv.cuinfo           --------------------------
	.section	.note.nv.cuinfo,"",@"SHT_NOTE"
	.sectionflags	@"SHF_NOTE_NV_CUINFO"
        /*0018*/ 	.short	0x0002
        /*001a*/ 	.short	0x0064
        /*001c*/ 	.short	0x0082
	.zero		2


//--------------------- .nv.info                  --------------------------
	.section	.nv.info,"",@"SHT_CUDA_INFO"
	.align	4


	//----- nvinfo : EIATTR_REGCOUNT
	.align		4
        /*0000*/ 	.byte	0x04, 0x2f
        /*0002*/ 	.short	(.L_2 - .L_1)
	.align		4
.L_1:
        /*0004*/ 	.word	index@(_Z9sum_arrayPfS_S_)
        /*0008*/ 	.word	0x00000018


	//----- nvinfo : EIATTR_FRAME_SIZE
	.align		4
.L_2:
        /*000c*/ 	.byte	0x04, 0x11
        /*000e*/ 	.short	(.L_4 - .L_3)
	.align		4
.L_3:
        /*0010*/ 	.word	index@(_Z9sum_arrayPfS_S_)
        /*0014*/ 	.word	0x00000018


	//----- nvinfo : EIATTR_MIN_STACK_SIZE
	.align		4
.L_4:
        /*0018*/ 	.byte	0x04, 0x12
        /*001a*/ 	.short	(.L_6 - .L_5)
	.align		4
.L_5:
        /*001c*/ 	.word	index@(_Z9sum_arrayPfS_S_)
        /*0020*/ 	.word	0x00000018
.L_6:


//--------------------- .nv.compat                --------------------------
	.section	.nv.compat,"",@"SHT_CUDA_COMPAT_INFO"
	.align	4
        /*0000*/ 	.byte	0x02, 0x09, 0x00, 0x00, 0x02, 0x02, 0x01, 0x00, 0x02, 0x05, 0x05, 0x00, 0x03, 0x07, 0x01, 0x01
        /*0010*/ 	.byte	0x02, 0x03, 0x00, 0x00, 0x02, 0x06, 0x01, 0x00, 0x04, 0x0b, 0x08, 0x00, 0x09, 0x00, 0x00, 0x00
        /*0020*/ 	.byte	0x00, 0x00, 0x00, 0x00


//--------------------- .nv.info._Z9sum_arrayPfS_S_ --------------------------
	.section	.nv.info._Z9sum_arrayPfS_S_,"",@"SHT_CUDA_INFO"
	.sectionflags	@""
	.align	4


	//----- nvinfo : EIATTR_CUDA_API_VERSION
	.align		4
        /*0000*/ 	.byte	0x04, 0x37
        /*0002*/ 	.short	(.L_8 - .L_7)
.L_7:
        /*0004*/ 	.word	0x00000082


	//----- nvinfo : EIATTR_KPARAM_INFO
	.align		4
.L_8:
        /*0008*/ 	.byte	0x04, 0x17
        /*000a*/ 	.short	(.L_10 - .L_9)
.L_9:
        /*000c*/ 	.word	0x00000000
        /*0010*/ 	.short	0x0002
        /*0012*/ 	.short	0x0010
        /*0014*/ 	.byte	0x00, 0xf5, 0x21, 0x00


	//----- nvinfo : EIATTR_KPARAM_INFO
	.align		4
.L_10:
        /*0018*/ 	.byte	0x04, 0x17
        /*001a*/ 	.short	(.L_12 - .L_11)
.L_11:
        /*001c*/ 	.word	0x00000000
        /*0020*/ 	.short	0x0001
        /*0022*/ 	.short	0x0008
        /*0024*/ 	.byte	0x00, 0xf5, 0x21, 0x00


	//----- nvinfo : EIATTR_KPARAM_INFO
	.align		4
.L_12:
        /*0028*/ 	.byte	0x04, 0x17
        /*002a*/ 	.short	(.L_14 - .L_13)
.L_13:
        /*002c*/ 	.word	0x00000000
        /*0030*/ 	.short	0x0000
        /*0032*/ 	.short	0x0000
        /*0034*/ 	.byte	0x00, 0xf5, 0x21, 0x00


	//----- nvinfo : EIATTR_SPARSE_MMA_MASK
	.align		4
.L_14:
        /*0038*/ 	.byte	0x03, 0x50
        /*003a*/ 	.short	0x0000


	//----- nvinfo : EIATTR_MAXREG_COUNT
	.align		4
        /*003c*/ 	.byte	0x03, 0x1b
        /*003e*/ 	.short	0x00ff


	//----- nvinfo : EIATTR_EXTERNS
	.align		4
        /*0040*/ 	.byte	0x04, 0x0f
        /*0042*/ 	.short	(.L_16 - .L_15)


	//   ....[0]....
	.align		4
.L_15:
        /*0044*/ 	.word	index@(vprintf)


	//----- nvinfo : EIATTR_MERCURY_ISA_VERSION
	.align		4
.L_16:
        /*0048*/ 	.byte	0x03, 0x5f
        /*004a*/ 	.short	0x0101


	//----- nvinfo : EIATTR_VRC_CTA_INIT_COUNT
	.align		4
        /*004c*/ 	.byte	0x02, 0x4a
	.zero		1
	.zero		1


	//----- nvinfo : EIATTR_SYSCALL_OFFSETS
	.align		4
        /*0050*/ 	.byte	0x04, 0x46
        /*0052*/ 	.short	(.L_18 - .L_17)


	//   ....[0]....
.L_17:
        /*0054*/ 	.word	0x00000200


	//----- nvinfo : EIATTR_EXIT_INSTR_OFFSETS
	.align		4
.L_18:
        /*0058*/ 	.byte	0x04, 0x1c
        /*005a*/ 	.short	(.L_20 - .L_19)


	//   ....[0]....
.L_19:
        /*005c*/ 	.word	0x00000210


	//----- nvinfo : EIATTR_CBANK_PARAM_SIZE
	.align		4
.L_20:
        /*0060*/ 	.byte	0x03, 0x19
        /*0062*/ 	.short	0x0018


	//----- nvinfo : EIATTR_PARAM_CBANK
	.align		4
        /*0064*/ 	.byte	0x04, 0x0a
        /*0066*/ 	.short	(.L_22 - .L_21)
	.align		4
.L_21:
        /*0068*/ 	.word	index@(.nv.constant0._Z9sum_arrayPfS_S_)
        /*006c*/ 	.short	0x0380
        /*006e*/ 	.short	0x0018


	//----- nvinfo : EIATTR_SW_WAR
	.align		4
.L_22:
        /*0070*/ 	.byte	0x04, 0x36
        /*0072*/ 	.short	(.L_24 - .L_23)
.L_23:
        /*0074*/ 	.word	0x00000008
.L_24:


//--------------------- .nv.callgraph             --------------------------
	.section	.nv.callgraph,"",@"SHT_CUDA_CALLGRAPH"
	.align	4
	.sectionentsize	8
	.align		4
        /*0000*/ 	.word	0x00000000
	.align		4
        /*0004*/ 	.word	0xffffffff
	.align		4
        /*0008*/ 	.word	index@(_Z9sum_arrayPfS_S_)
	.align		4
        /*000c*/ 	.word	index@(vprintf)
	.align		4
        /*0010*/ 	.word	0x00000000
	.align		4
        /*0014*/ 	.word	0xfffffffe
	.align		4
        /*0018*/ 	.word	0x00000000
	.align		4
        /*001c*/ 	.word	0xfffffffd
	.align		4
        /*0020*/ 	.word	0x00000000
	.align		4
        /*0024*/ 	.word	0xfffffffc


//--------------------- .nv.constant4             --------------------------
	.section	.nv.constant4,"a",@progbits
	.align	8
	.align		8
.nv.constant4:
        /*0000*/ 	.dword	vprintf
	.align		8
        /*0008*/ 	.dword	$str


//--------------------- .text._Z9sum_arrayPfS_S_  --------------------------
	.section	.text._Z9sum_arrayPfS_S_,"ax",@progbits
	.align	128
        .global         _Z9sum_arrayPfS_S_
        .type           _Z9sum_arrayPfS_S_,@function
        .size           _Z9sum_arrayPfS_S_,(.L_x_2 - _Z9sum_arrayPfS_S_)
        .other          _Z9sum_arrayPfS_S_,@"STO_CUDA_ENTRY STV_DEFAULT"
_Z9sum_arrayPfS_S_:
.text._Z9sum_arrayPfS_S_:
[----:B------:R-:W0:Y:S01]  /*0000*/  LDC R1, c[0x0][0x37c] ;  /* 0x0000df00ff017b82 */ /* 0x000e220000000800 */
[----:B------:R-:W1:Y:S07]  /*0010*/  S2R R5, SR_TID.X ;  /* 0x0000000000057919 */ /* 0x000e6e0000002100 */
[----:B------:R-:W1:Y:S01]  /*0020*/  LDC.64 R6, c[0x0][0x380] ;  /* 0x0000e000ff067b82 */ /* 0x000e620000000a00 */
[----:B------:R-:W2:Y:S01]  /*0030*/  LDCU.64 UR4, c[0x0][0x358] ;  /* 0x00006b00ff0477ac */ /* 0x000ea20008000a00 */
[----:B0-----:R-:W-:Y:S01]  /*0040*/  IADD3 R1, PT, PT, R1, -0x18, RZ ;  /* 0xffffffe801017810 */ /* 0x001fe20007ffe0ff */
[----:B------:R-:W0:Y:S05]  /*0050*/  LDCU.64 UR6, c[0x4][0x8] ;  /* 0x01000100ff0677ac */ /* 0x000e2a0008000a00 */
[----:B------:R-:W3:Y:S08]  /*0060*/  LDC.64 R14, c[0x0][0x388] ;  /* 0x0000e200ff0e7b82 */ /* 0x000ef00000000a00 */
[----:B------:R-:W4:Y:S01]  /*0070*/  LDC.64 R16, c[0x0][0x390] ;  /* 0x0000e400ff107b82 */ /* 0x000f220000000a00 */
[----:B-1----:R-:W-:-:S04]  /*0080*/  IMAD.WIDE.U32 R6, R5, 0x4, R6 ;  /* 0x0000000405067825 */ /* 0x002fc800078e0006 */
[C---:B---3--:R-:W-:Y:S01]  /*0090*/  IMAD.WIDE.U32 R14, R5.reuse, 0x4, R14 ;  /* 0x00000004050e7825 */ /* 0x048fe200078e000e */
[----:B--2---:R-:W2:Y:S04]  /*00a0*/  LDG.E R0, desc[UR4][R6.64] ;  /* 0x0000000406007981 */ /* 0x004ea8000c1e1900 */
[----:B------:R-:W2:Y:S01]  /*00b0*/  LDG.E R3, desc[UR4][R14.64] ;  /* 0x000000040e037981 */ /* 0x000ea2000c1e1900 */
[----:B----4-:R-:W-:-:S04]  /*00c0*/  IMAD.WIDE.U32 R16, R5, 0x4, R16 ;  /* 0x0000000405107825 */ /* 0x010fc800078e0010 */
[----:B--2---:R-:W-:-:S05]  /*00d0*/  FADD R19, R0, R3 ;  /* 0x0000000300137221 */ /* 0x004fca0000000000 */
[----:B------:R1:W-:Y:S04]  /*00e0*/  STG.E desc[UR4][R16.64], R19 ;  /* 0x0000001310007986 */ /* 0x0003e8000c101904 */
[----:B------:R2:W3:Y:S04]  /*00f0*/  LDG.E R0, desc[UR4][R6.64] ;  /* 0x0000000406007981 */ /* 0x0004e8000c1e1900 */
[----:B------:R-:W4:Y:S01]  /*0100*/  LDG.E R5, desc[UR4][R14.64] ;  /* 0x000000040e057981 */ /* 0x000f22000c1e1900 */
[----:B------:R-:W5:Y:S01]  /*0110*/  F2F.F64.F32 R10, R19 ;  /* 0x00000013000a7310 */ /* 0x000f620000201800 */
[----:B------:R-:W-:Y:S01]  /*0120*/  MOV R12, 0x0 ;  /* 0x00000000000c7802 */ /* 0x000fe20000000f00 */
[----:B------:R-:W2:Y:S01]  /*0130*/  LDCU UR4, c[0x0][0x2f8] ;  /* 0x00005f00ff0477ac */ /* 0x000ea20008000800 */
[----:B0-----:R-:W-:Y:S01]  /*0140*/  MOV R4, UR6 ;  /* 0x0000000600047c02 */ /* 0x001fe20008000f00 */
[----:B------:R-:W0:Y:S03]  /*0150*/  LDCU UR5, c[0x0][0x2fc] ;  /* 0x00005f80ff0577ac */ /* 0x000e260008000800 */
[----:B------:R-:W1:Y:S01]  /*0160*/  LDC.64 R12, c[0x4][R12] ;  /* 0x010000000c0c7b82 */ /* 0x000e620000000a00 */
[----:B-----5:R1:W-:Y:S01]  /*0170*/  STL.64 [R1+0x10], R10 ;  /* 0x0000100a01007387 */ /* 0x0203e20000100a00 */
[----:B--2---:R-:W-:-:S04]  /*0180*/  IADD3 R6, P0, PT, R1, UR4, RZ ;  /* 0x0000000401067c10 */ /* 0x004fc8000ff1e0ff */
[----:B0-----:R-:W-:Y:S01]  /*0190*/  IADD3.X R7, PT, PT, RZ, UR5, RZ, P0, !PT ;  /* 0x00000005ff077c10 */ /* 0x001fe200087fe4ff */
[----:B---3--:R-:W0:Y:S08]  /*01a0*/  F2F.F64.F32 R2, R0 ;  /* 0x0000000000027310 */ /* 0x008e300000201800 */
[----:B----4-:R2:W3:Y:S01]  /*01b0*/  F2F.F64.F32 R8, R5 ;  /* 0x0000000500087310 */ /* 0x0104e20000201800 */
[----:B0-----:R0:W-:Y:S01]  /*01c0*/  STL.64 [R1], R2 ;  /* 0x0000000201007387 */ /* 0x0011e20000100a00 */
[----:B--2---:R-:W-:-:S03]  /*01d0*/  MOV R5, UR7 ;  /* 0x0000000700057c02 */ /* 0x004fc60008000f00 */
[----:B-1-3--:R0:W-:Y:S04]  /*01e0*/  STL.64 [R1+0x8], R8 ;  /* 0x0000080801007387 */ /* 0x00a1e80000100a00 */
[----:B------:R-:W-:-:S07]  /*01f0*/  LEPC R20, `(.L_x_0) ;  /* 0x000000001014794e */ /* 0x000fce0000000000 */
[----:B0-----:R-:W-:Y:S05]  /*0200*/  CALL.ABS.NOINC R12 ;  /* 0x000000000c007343 */ /* 0x001fea0003c00000 */
.L_x_0:
[----:B------:R-:W-:Y:S05]  /*0210*/  EXIT ;  /* 0x000000000000794d */ /* 0x000fea0003800000 */
.L_x_1:
[----:B------:R-:W-:-:S00]  /*0220*/  BRA `(.L_x_1) ;  /* 0xfffffffc00fc7947 */ /* 0x000fc0000383ffff */
[----:B------:R-:W-:-:S00]  /*0230*/  NOP ;  /* 0x0000000000007918 */ /* 0x000fc00000000000 */
        /* <DEDUP_REMOVED lines=12> */
.L_x_2:


//--------------------- .nv.global.init           --------------------------
	.section	.nv.global.init,"aw",@progbits
.nv.global.init:
	.type		$str,@object
	.size		$str,(.L_0 - $str)
$str:
        /*0000*/ 	.byte	0x61, 0x20, 0x3d, 0x20, 0x25, 0x66, 0x20, 0x20, 0x62, 0x20, 0x3d, 0x20, 0x25, 0x66, 0x20, 0x20
        /*0010*/ 	.byte	0x63, 0x20, 0x3d, 0x20, 0x25, 0x66, 0x0a, 0x00
.L_0:


//--------------------- .nv.shared.reserved.0     --------------------------
	.section	.nv.shared.reserved.0,"aw",@nobits
	.weak		__nv_reservedSMEM_offset_0_alias
	.size		__nv_reservedSMEM_offset_0_alias, 0, 64
	.other		__nv_reservedSMEM_offset_0_alias,@"STO_CUDA_RESERVED_SHARED STV_DEFAULT"
__nv_reservedSMEM_offset_0_alias:
	.zero		0
	.zero		64


//--------------------- .nv.constant0._Z9sum_arrayPfS_S_ --------------------------
	.section	.nv.constant0._Z9sum_arrayPfS_S_,"a",@progbits
	.sectionflags	@""
	.align	4
.nv.constant0._Z9sum_arrayPfS_S_:
	.zero		920


//--------------------- SYMBOLS --------------------------

	.type		.nv.reservedSmem.offset0,@object
	.size		.nv.reservedSmem.offset0,0x4
	.type		vprintf,@function
